//
// Generated by NVIDIA NVVM Compiler
//
// Compiler Build ID: CL-36424714
// Cuda compilation tools, release 13.0, V13.0.88
// Based on NVVM 20.0.0
//

.version 9.0
.target sm_100
.address_size 64

	// .globl	_Z16computeHistogramPKhPii
// _ZZ16computeHistogramPKhPiiE11local_histo has been demoted

.visible .entry _Z16computeHistogramPKhPii(
	.param .u64 .ptr .align 1 _Z16computeHistogramPKhPii_param_0,
	.param .u64 .ptr .align 1 _Z16computeHistogramPKhPii_param_1,
	.param .u32 _Z16computeHistogramPKhPii_param_2
)
{
	.reg .pred 	%p<4>;
	.reg .b16 	%rs<2>;
	.reg .b32 	%r<16>;
	.reg .b64 	%rd<9>;
	// demoted variable
	.shared .align 4 .b8 _ZZ16computeHistogramPKhPiiE11local_histo[1024];
	ld.param.u64 	%rd1, [_Z16computeHistogramPKhPii_param_0];
	ld.param.u64 	%rd2, [_Z16computeHistogramPKhPii_param_1];
	ld.param.u32 	%r4, [_Z16computeHistogramPKhPii_param_2];
	mov.u32 	%r1, %tid.x;
	setp.gt.u32 	%p1, %r1, 255;
	shl.b32 	%r5, %r1, 2;
	mov.u32 	%r6, _ZZ16computeHistogramPKhPiiE11local_histo;
	add.s32 	%r2, %r6, %r5;
	@%p1 bra 	$L__BB0_2;
	mov.b32 	%r7, 0;
	st.shared.u32 	[%r2], %r7;
$L__BB0_2:
	bar.sync 	0;
	mov.u32 	%r8, %ctaid.x;
	mov.u32 	%r9, %ntid.x;
	mad.lo.s32 	%r3, %r8, %r9, %r1;
	setp.ge.s32 	%p2, %r3, %r4;
	@%p2 bra 	$L__BB0_4;
	cvt.s64.s32 	%rd3, %r3;
	cvta.to.global.u64 	%rd4, %rd1;
	add.s64 	%rd5, %rd4, %rd3;
	ld.global.u8 	%rs1, [%rd5];
	mul.wide.u16 	%r10, %rs1, 4;
	add.s32 	%r12, %r6, %r10;
	atom.shared.add.u32 	%r13, [%r12], 1;
$L__BB0_4:
	setp.gt.u32 	%p3, %r1, 255;
	bar.sync 	0;
	@%p3 bra 	$L__BB0_6;
	cvta.to.global.u64 	%rd6, %rd2;
	mul.wide.u32 	%rd7, %r1, 4;
	add.s64 	%rd8, %rd6, %rd7;
	ld.shared.u32 	%r14, [%r2];
	atom.global.add.u32 	%r15, [%rd8], %r14;
$L__BB0_6:
	ret;

}


// ===== COMPILED SASS (sm_100) =====

	.target	sm_100

	.elftype	@"ET_EXEC"


//--------------------- .note.nv.tkinfo           --------------------------
	.section	.note.nv.tkinfo,"",@"SHT_NOTE"
	.sectionflags	@"SHF_NOTE_NV_TKINFO"
	.tkinfo
        /*0018*/ 	.word	0x00000002
        /*0030*/ 	.string	""
        /*0030*/ 	.string	"ptxas"
        /*0030*/ 	.string	"Cuda compilation tools, release 13.0, V13.0.88"
        /*0030*/ 	.string	"Build cuda_13.0.r13.0/compiler.36424714_0"
        /*0030*/ 	.string	"-arch sm_100 -m 64 "



//--------------------- .note.nv.cuinfo           --------------------------
	.section	.note.nv.cuinfo,"",@"SHT_NOTE"
	.sectionflags	@"SHF_NOTE_NV_CUINFO"
        /*0018*/ 	.short	0x0002
        /*001a*/ 	.short	0x0064
        /*001c*/ 	.short	0x0082
	.zero		2


//--------------------- .nv.info                  --------------------------
	.section	.nv.info,"",@"SHT_CUDA_INFO"
	.align	4


	//----- nvinfo : EIATTR_REGCOUNT
	.align		4
        /*0000*/ 	.byte	0x04, 0x2f
        /*0002*/ 	.short	(.L_1 - .L_0)
	.align		4
.L_0:
        /*0004*/ 	.word	index@(_Z16computeHistogramPKhPii)
        /*0008*/ 	.word	0x0000000a


	//----- nvinfo : EIATTR_FRAME_SIZE
	.align		4
.L_1:
        /*000c*/ 	.byte	0x04, 0x11
        /*000e*/ 	.short	(.L_3 - .L_2)
	.align		4
.L_2:
        /*0010*/ 	.word	index@(_Z16computeHistogramPKhPii)
        /*0014*/ 	.word	0x00000000


	//----- nvinfo : EIATTR_MIN_STACK_SIZE
	.align		4
.L_3:
        /*0018*/ 	.byte	0x04, 0x12
        /*001a*/ 	.short	(.L_5 - .L_4)
	.align		4
.L_4:
        /*001c*/ 	.word	index@(_Z16computeHistogramPKhPii)
        /*0020*/ 	.word	0x00000000
.L_5:


//--------------------- .nv.compat                --------------------------
	.section	.nv.compat,"",@"SHT_CUDA_COMPAT_INFO"
	.align	4
        /*0000*/ 	.byte	0x02, 0x09, 0x00, 0x00, 0x02, 0x02, 0x01, 0x00, 0x02, 0x05, 0x05, 0x00, 0x03, 0x07, 0x01, 0x01
        /*0010*/ 	.byte	0x02, 0x03, 0x00, 0x00, 0x02, 0x06, 0x01, 0x00, 0x04, 0x0b, 0x08, 0x00, 0x09, 0x00, 0x00, 0x00
        /*0020*/ 	.byte	0x00, 0x00, 0x00, 0x00


//--------------------- .nv.info._Z16computeHistogramPKhPii --------------------------
	.section	.nv.info._Z16computeHistogramPKhPii,"",@"SHT_CUDA_INFO"
	.sectionflags	@""
	.align	4


	//----- nvinfo : EIATTR_CUDA_API_VERSION
	.align		4
        /*0000*/ 	.byte	0x04, 0x37
        /*0002*/ 	.short	(.L_7 - .L_6)
.L_6:
        /*0004*/ 	.word	0x00000082


	//----- nvinfo : EIATTR_KPARAM_INFO
	.align		4
.L_7:
        /*0008*/ 	.byte	0x04, 0x17
        /*000a*/ 	.short	(.L_9 - .L_8)
.L_8:
        /*000c*/ 	.word	0x00000000
        /*0010*/ 	.short	0x0002
        /*0012*/ 	.short	0x0010
        /*0014*/ 	.byte	0x00, 0xf0, 0x11, 0x00


	//----- nvinfo : EIATTR_KPARAM_INFO
	.align		4
.L_9:
        /*0018*/ 	.byte	0x04, 0x17
        /*001a*/ 	.short	(.L_11 - .L_10)
.L_10:
        /*001c*/ 	.word	0x00000000
        /*0020*/ 	.short	0x0001
        /*0022*/ 	.short	0x0008
        /*0024*/ 	.byte	0x00, 0xf5, 0x21, 0x00


	//----- nvinfo : EIATTR_KPARAM_INFO
	.align		4
.L_11:
        /*0028*/ 	.byte	0x04, 0x17
        /*002a*/ 	.short	(.L_13 - .L_12)
.L_12:
        /*002c*/ 	.word	0x00000000
        /*0030*/ 	.short	0x0000
        /*0032*/ 	.short	0x0000
        /*0034*/ 	.byte	0x00, 0xf5, 0x21, 0x00


	//----- nvinfo : EIATTR_SPARSE_MMA_MASK
	.align		4
.L_13:
        /*0038*/ 	.byte	0x03, 0x50
        /*003a*/ 	.short	0x0000


	//----- nvinfo : EIATTR_MAXREG_COUNT
	.align		4
        /*003c*/ 	.byte	0x03, 0x1b
        /*003e*/ 	.short	0x00ff


	//----- nvinfo : EIATTR_NUM_BARRIERS
	.align		4
        /*0040*/ 	.byte	0x02, 0x4c
        /*0042*/ 	.byte	0x01
	.zero		1


	//----- nvinfo : EIATTR_MERCURY_ISA_VERSION
	.align		4
        /*0044*/ 	.byte	0x03, 0x5f
        /*0046*/ 	.short	0x0101


	//----- nvinfo : EIATTR_VRC_CTA_INIT_COUNT
	.align		4
        /*0048*/ 	.byte	0x02, 0x4a
	.zero		1
	.zero		1


	//----- nvinfo : EIATTR_EXIT_INSTR_OFFSETS
	.align		4
        /*004c*/ 	.byte	0x04, 0x1c
        /*004e*/ 	.short	(.L_15 - .L_14)


	//   ....[0]....
.L_14:
        /*0050*/ 	.word	0x00000190


	//   ....[1]....
        /*0054*/ 	.word	0x000001e0


	//----- nvinfo : EIATTR_CRS_STACK_SIZE
	.align		4
.L_15:
        /*0058*/ 	.byte	0x04, 0x1e
        /*005a*/ 	.short	(.L_17 - .L_16)
.L_16:
        /*005c*/ 	.word	0x00000000


	//----- nvinfo : EIATTR_CBANK_PARAM_SIZE
	.align		4
.L_17:
        /*0060*/ 	.byte	0x03, 0x19
        /*0062*/ 	.short	0x0014


	//----- nvinfo : EIATTR_PARAM_CBANK
	.align		4
        /*0064*/ 	.byte	0x04, 0x0a
        /*0066*/ 	.short	(.L_19 - .L_18)
	.align		4
.L_18:
        /*0068*/ 	.word	index@(.nv.constant0._Z16computeHistogramPKhPii)
        /*006c*/ 	.short	0x0380
        /*006e*/ 	.short	0x0014


	//----- nvinfo : EIATTR_SW_WAR
	.align		4
.L_19:
        /*0070*/ 	.byte	0x04, 0x36
        /*0072*/ 	.short	(.L_21 - .L_20)
.L_20:
        /*0074*/ 	.word	0x00000008
.L_21:


//--------------------- .nv.callgraph             --------------------------
	.section	.nv.callgraph,"",@"SHT_CUDA_CALLGRAPH"
	.align	4
	.sectionentsize	8
	.align		4
        /*0000*/ 	.word	0x00000000
	.align		4
        /*0004*/ 	.word	0xffffffff
	.align		4
        /*0008*/ 	.word	0x00000000
	.align		4
        /*000c*/ 	.word	0xfffffffe
	.align		4
        /*0010*/ 	.word	0x00000000
	.align		4
        /*0014*/ 	.word	0xfffffffd
	.align		4
        /*0018*/ 	.word	0x00000000
	.align		4
        /*001c*/ 	.word	0xfffffffc


//--------------------- .text._Z16computeHistogramPKhPii --------------------------
	.section	.text._Z16computeHistogramPKhPii,"ax",@progbits
	.align	128
        .global         _Z16computeHistogramPKhPii
        .type           _Z16computeHistogramPKhPii,@function
        .size           _Z16computeHistogramPKhPii,(.L_x_3 - _Z16computeHistogramPKhPii)
        .other          _Z16computeHistogramPKhPii,@"STO_CUDA_ENTRY STV_DEFAULT"
_Z16computeHistogramPKhPii:
.text._Z16computeHistogramPKhPii:
[----:B------:R-:W-:Y:S01]  /*0000*/  LDC R1, c[0x0][0x37c] ;  /* 0x0000df00ff017b82 */ /* 0x000fe20000000800 */
[----:B------:R-:W0:Y:S07]  /*0010*/  S2R R7, SR_TID.X ;  /* 0x0000000000077919 */ /* 0x000e2e0000002100 */
[----:B------:R-:W1:Y:S01]  /*0020*/  S2UR UR6, SR_CTAID.X ;  /* 0x00000000000679c3 */ /* 0x000e620000002500 */
[----:B------:R-:W2:Y:S01]  /*0030*/  LDCU UR7, c[0x0][0x390] ;  /* 0x00007200ff0777ac */ /* 0x000ea20008000800 */
[----:B------:R-:W-:Y:S01]  /*0040*/  BSSY.RECONVERGENT B0, `(.L_x_0) ;  /* 0x0000013000007945 */ /* 0x000fe20003800200 */
[----:B------:R-:W-:-:S05]  /*0050*/  UMOV UR4, 0x400 ;  /* 0x0000040000047882 */ /* 0x000fca0000000000 */
[----:B------:R-:W1:Y:S08]  /*0060*/  LDC R0, c[0x0][0x360] ;  /* 0x0000d800ff007b82 */ /* 0x000e700000000800 */
[----:B------:R-:W3:Y:S01]  /*0070*/  S2UR UR5, SR_CgaCtaId ;  /* 0x00000000000579c3 */ /* 0x000ee20000008800 */
[----:B0-----:R-:W-:Y:S01]  /*0080*/  ISETP.GT.U32.AND P0, PT, R7, 0xff, PT ;  /* 0x000000ff0700780c */ /* 0x001fe20003f04070 */
[----:B-1----:R-:W-:-:S05]  /*0090*/  IMAD R3, R0, UR6, R7 ;  /* 0x0000000600037c24 */ /* 0x002fca000f8e0207 */
[----:B--2---:R-:W-:Y:S01]  /*00a0*/  ISETP.GE.AND P1, PT, R3, UR7, PT ;  /* 0x0000000703007c0c */ /* 0x004fe2000bf26270 */
[----:B------:R-:W0:Y:S01]  /*00b0*/  LDCU.64 UR6, c[0x0][0x358] ;  /* 0x00006b00ff0677ac */ /* 0x000e220008000a00 */
[----:B---3--:R-:W-:-:S06]  /*00c0*/  ULEA UR4, UR5, UR4, 0x18 ;  /* 0x0000000405047291 */ /* 0x008fcc000f8ec0ff */
[----:B------:R-:W-:-:S05]  /*00d0*/  LEA R0, R7, UR4, 0x2 ;  /* 0x0000000407007c11 */ /* 0x000fca000f8e10ff */
[----:B------:R1:W-:Y:S01]  /*00e0*/  @!P0 STS [R0], RZ ;  /* 0x000000ff00008388 */ /* 0x0003e20000000800 */
[----:B------:R-:W-:Y:S06]  /*00f0*/  BAR.SYNC.DEFER_BLOCKING 0x0 ;  /* 0x0000000000007b1d */ /* 0x000fec0000010000 */
[----:B------:R-:W-:Y:S05]  /*0100*/  @P1 BRA `(.L_x_1) ;  /* 0x0000000000181947 */ /* 0x000fea0003800000 */
[----:B------:R-:W2:Y:S02]  /*0110*/  LDCU.64 UR8, c[0x0][0x380] ;  /* 0x00007000ff0877ac */ /* 0x000ea40008000a00 */
[----:B--2---:R-:W-:-:S04]  /*0120*/  IADD3 R2, P1, PT, R3, UR8, RZ ;  /* 0x0000000803027c10 */ /* 0x004fc8000ff3e0ff */
[----:B------:R-:W-:-:S05]  /*0130*/  LEA.HI.X.SX32 R3, R3, UR9, 0x1, P1 ;  /* 0x0000000903037c11 */ /* 0x000fca00088f0eff */
[----:B0-----:R-:W2:Y:S02]  /*0140*/  LDG.E.U8 R2, desc[UR6][R2.64] ;  /* 0x0000000602027981 */ /* 0x001ea4000c1e1100 */
[----:B--2---:R-:W-:-:S05]  /*0150*/  LEA R4, R2, UR4, 0x2 ;  /* 0x0000000402047c11 */ /* 0x004fca000f8e10ff */
[----:B------:R2:W-:Y:S02]  /*0160*/  ATOMS.POPC.INC.32 RZ, [R4+URZ] ;  /* 0x0000000004ff7f8c */ /* 0x0005e4000d8000ff */
.L_x_1:
[----:B0-----:R-:W-:Y:S05]  /*0170*/  BSYNC.RECONVERGENT B0 ;  /* 0x0000000000007941 */ /* 0x001fea0003800200 */
.L_x_0:
[----:B------:R-:W-:Y:S06]  /*0180*/  BAR.SYNC.DEFER_BLOCKING 0x0 ;  /* 0x0000000000007b1d */ /* 0x000fec0000010000 */
[----:B------:R-:W-:Y:S05]  /*0190*/  @P0 EXIT ;  /* 0x000000000000094d */ /* 0x000fea0003800000 */
[----:B------:R-:W0:Y:S01]  /*01a0*/  LDS R5, [R0] ;  /* 0x0000000000057984 */ /* 0x000e220000000800 */
[----:B------:R-:W3:Y:S02]  /*01b0*/  LDC.64 R2, c[0x0][0x388] ;  /* 0x0000e200ff027b82 */ /* 0x000ee40000000a00 */
[----:B---3--:R-:W-:-:S05]  /*01c0*/  IMAD.WIDE.U32 R2, R7, 0x4, R2 ;  /* 0x0000000407027825 */ /* 0x008fca00078e0002 */
[----:B0-----:R-:W-:Y:S01]  /*01d0*/  REDG.E.ADD.STRONG.GPU desc[UR6][R2.64], R5 ;  /* 0x000000050200798e */ /* 0x001fe2000c12e106 */
[----:B------:R-:W-:Y:S05]  /*01e0*/  EXIT ;  /* 0x000000000000794d */ /* 0x000fea0003800000 */
.L_x_2:
[----:B------:R-:W-:-:S00]  /*01f0*/  BRA `(.L_x_2) ;  /* 0xfffffffc00fc7947 */ /* 0x000fc0000383ffff */
[----:B------:R-:W-:-:S00]  /*0200*/  NOP ;  /* 0x0000000000007918 */ /* 0x000fc00000000000 */
[----:B------:R-:W-:-:S00]  /*0210*/  NOP ;  /* 0x0000000000007918 */ /* 0x000fc00000000000 */
[----:B------:R-:W-:-:S00]  /*0220*/  NOP ;  /* 0x0000000000007918 */ /* 0x000fc00000000000 */
[----:B------:R-:W-:-:S00]  /*0230*/  NOP ;  /* 0x0000000000007918 */ /* 0x000fc00000000000 */
[----:B------:R-:W-:-:S00]  /*0240*/  NOP ;  /* 0x0000000000007918 */ /* 0x000fc00000000000 */
[----:B------:R-:W-:-:S00]  /*0250*/  NOP ;  /* 0x0000000000007918 */ /* 0x000fc00000000000 */
[----:B------:R-:W-:-:S00]  /*0260*/  NOP ;  /* 0x0000000000007918 */ /* 0x000fc00000000000 */
[----:B------:R-:W-:-:S00]  /*0270*/  NOP ;  /* 0x0000000000007918 */ /* 0x000fc00000000000 */
.L_x_3:


//--------------------- .nv.shared._Z16computeHistogramPKhPii --------------------------
	.section	.nv.shared._Z16computeHistogramPKhPii,"aw",@nobits
	.sectionflags	@""
	.align	4
.nv.shared._Z16computeHistogramPKhPii:
	.zero		2048


//--------------------- .nv.shared.reserved.0     --------------------------
	.section	.nv.shared.reserved.0,"aw",@nobits
	.weak		__nv_reservedSMEM_offset_0_alias
	.size		__nv_reservedSMEM_offset_0_alias, 0, 64
	.other		__nv_reservedSMEM_offset_0_alias,@"STO_CUDA_RESERVED_SHARED STV_DEFAULT"
__nv_reservedSMEM_offset_0_alias:
	.zero		0
	.zero		64


//--------------------- .nv.constant0._Z16computeHistogramPKhPii --------------------------
	.section	.nv.constant0._Z16computeHistogramPKhPii,"a",@progbits
	.sectionflags	@""
	.align	4
.nv.constant0._Z16computeHistogramPKhPii:
	.zero		916


//--------------------- SYMBOLS --------------------------

	.type		.nv.reservedSmem.offset0,@object
	.size		.nv.reservedSmem.offset0,0x4
	.type		.nv.reservedSmem.cap,@object
	.size		.nv.reservedSmem.cap,0x4
